	.headerflags	@"EF_CUDA_TEXMODE_UNIFIED EF_CUDA_64BIT_ADDRESS EF_CUDA_ACCELERATORS EF_CUDA_SM90 EF_CUDA_VIRTUAL_SM(EF_CUDA_SM90)"
	.elftype	@"ET_EXEC"


//--------------------- .nv.info                  --------------------------
	.section	.nv.info,"",@"SHT_CUDA_INFO"
	.align	4


	//----- nvinfo : EIATTR_REGCOUNT
	.align		4
        /*0000*/ 	.byte	0x04, 0x2f
        /*0002*/ 	.short	(.L_3 - .L_2)
	.align		4
.L_2:
        /*0004*/ 	.word	index@(triton_poi_fused__native_batch_norm_legit_no_training_relu_17)
        /*0008*/ 	.word	0x00000012


	//----- nvinfo : EIATTR_MIN_STACK_SIZE
	.align		4
.L_3:
        /*000c*/ 	.byte	0x04, 0x12
        /*000e*/ 	.short	(.L_5 - .L_4)
	.align		4
.L_4:
        /*0010*/ 	.word	index@(triton_poi_fused__native_batch_norm_legit_no_training_relu_17)
        /*0014*/ 	.word	0x00000000


	//----- nvinfo : EIATTR_FRAME_SIZE
	.align		4
.L_5:
        /*0018*/ 	.byte	0x04, 0x11
        /*001a*/ 	.short	(.L_7 - .L_6)
	.align		4
.L_6:
        /*001c*/ 	.word	index@(triton_poi_fused__native_batch_norm_legit_no_training_relu_17)
        /*0020*/ 	.word	0x00000000


	//----- nvinfo : EIATTR_MIN_STACK_SIZE
	.align		4
.L_7:
        /*0024*/ 	.byte	0x04, 0x12
        /*0026*/ 	.short	(.L_9 - .L_8)
	.align		4
.L_8:
        /*0028*/ 	.word	index@(triton_poi_fused__native_batch_norm_legit_no_training_relu_17)
        /*002c*/ 	.word	0x00000000
.L_9:


//--------------------- .nv.info.triton_poi_fused__native_batch_norm_legit_no_training_relu_17 --------------------------
	.section	.nv.info.triton_poi_fused__native_batch_norm_legit_no_training_relu_17,"",@"SHT_CUDA_INFO"
	.sectionflags	@""
	.align	4


	//----- nvinfo : EIATTR_CUDA_API_VERSION
	.align		4
        /*0000*/ 	.byte	0x04, 0x37
        /*0002*/ 	.short	(.L_11 - .L_10)
.L_10:
        /*0004*/ 	.word	0x0000007c


	//----- nvinfo : EIATTR_KPARAM_INFO
	.align		4
.L_11:
        /*0008*/ 	.byte	0x04, 0x17
        /*000a*/ 	.short	(.L_13 - .L_12)
.L_12:
        /*000c*/ 	.word	0x00000000
        /*0010*/ 	.short	0x0006
        /*0012*/ 	.short	0x0030
        /*0014*/ 	.byte	0x00, 0xf0, 0x11, 0x00


	//----- nvinfo : EIATTR_KPARAM_INFO
	.align		4
.L_13:
        /*0018*/ 	.byte	0x04, 0x17
        /*001a*/ 	.short	(.L_15 - .L_14)
.L_14:
        /*001c*/ 	.word	0x00000000
        /*0020*/ 	.short	0x0005
        /*0022*/ 	.short	0x0028
        /*0024*/ 	.byte	0x00, 0xf4, 0x21, 0x00


	//----- nvinfo : EIATTR_KPARAM_INFO
	.align		4
.L_15:
        /*0028*/ 	.byte	0x04, 0x17
        /*002a*/ 	.short	(.L_17 - .L_16)
.L_16:
        /*002c*/ 	.word	0x00000000
        /*0030*/ 	.short	0x0004
        /*0032*/ 	.short	0x0020
        /*0034*/ 	.byte	0x00, 0xf4, 0x21, 0x00


	//----- nvinfo : EIATTR_KPARAM_INFO
	.align		4
.L_17:
        /*0038*/ 	.byte	0x04, 0x17
        /*003a*/ 	.short	(.L_19 - .L_18)
.L_18:
        /*003c*/ 	.word	0x00000000
        /*0040*/ 	.short	0x0003
        /*0042*/ 	.short	0x0018
        /*0044*/ 	.byte	0x00, 0xf4, 0x21, 0x00


	//----- nvinfo : EIATTR_KPARAM_INFO
	.align		4
.L_19:
        /*0048*/ 	.byte	0x04, 0x17
        /*004a*/ 	.short	(.L_21 - .L_20)
.L_20:
        /*004c*/ 	.word	0x00000000
        /*0050*/ 	.short	0x0002
        /*0052*/ 	.short	0x0010
        /*0054*/ 	.byte	0x00, 0xf4, 0x21, 0x00


	//----- nvinfo : EIATTR_KPARAM_INFO
	.align		4
.L_21:
        /*0058*/ 	.byte	0x04, 0x17
        /*005a*/ 	.short	(.L_23 - .L_22)
.L_22:
        /*005c*/ 	.word	0x00000000
        /*0060*/ 	.short	0x0001
        /*0062*/ 	.short	0x0008
        /*0064*/ 	.byte	0x00, 0xf4, 0x21, 0x00


	//----- nvinfo : EIATTR_KPARAM_INFO
	.align		4
.L_23:
        /*0068*/ 	.byte	0x04, 0x17
        /*006a*/ 	.short	(.L_25 - .L_24)
.L_24:
        /*006c*/ 	.word	0x00000000
        /*0070*/ 	.short	0x0000
        /*0072*/ 	.short	0x0000
        /*0074*/ 	.byte	0x00, 0xf4, 0x21, 0x00


	//----- nvinfo : EIATTR_SPARSE_MMA_MASK
	.align		4
.L_25:
        /*0078*/ 	.byte	0x03, 0x50
        /*007a*/ 	.short	0x0000


	//----- nvinfo : EIATTR_MAXREG_COUNT
	.align		4
        /*007c*/ 	.byte	0x03, 0x1b
        /*007e*/ 	.short	0x00ff


	//----- nvinfo : EIATTR_EXIT_INSTR_OFFSETS
	.align		4
        /*0080*/ 	.byte	0x04, 0x1c
        /*0082*/ 	.short	(.L_27 - .L_26)


	//   ....[0]....
.L_26:
        /*0084*/ 	.word	0x000003d0


	//----- nvinfo : EIATTR_REQNTID
	.align		4
.L_27:
        /*0088*/ 	.byte	0x04, 0x10
        /*008a*/ 	.short	(.L_29 - .L_28)
.L_28:
        /*008c*/ 	.word	0x00000080
        /*0090*/ 	.word	0x00000001
        /*0094*/ 	.word	0x00000001


	//----- nvinfo : EIATTR_CBANK_PARAM_SIZE
	.align		4
.L_29:
        /*0098*/ 	.byte	0x03, 0x19
        /*009a*/ 	.short	0x0034


	//----- nvinfo : EIATTR_PARAM_CBANK
	.align		4
        /*009c*/ 	.byte	0x04, 0x0a
        /*009e*/ 	.short	(.L_31 - .L_30)
	.align		4
.L_30:
        /*00a0*/ 	.word	index@(.nv.constant0.triton_poi_fused__native_batch_norm_legit_no_training_relu_17)
        /*00a4*/ 	.short	0x0210
        /*00a6*/ 	.short	0x0034


	//----- nvinfo : EIATTR_SW_WAR
	.align		4
.L_31:
        /*00a8*/ 	.byte	0x04, 0x36
        /*00aa*/ 	.short	(.L_33 - .L_32)
.L_32:
        /*00ac*/ 	.word	0x00000008
.L_33:


//--------------------- .nv.callgraph             --------------------------
	.section	.nv.callgraph,"",@"SHT_CUDA_CALLGRAPH"
	.align	4
	.sectionentsize	8
	.align		4
        /*0000*/ 	.word	0x00000000
	.align		4
        /*0004*/ 	.word	0xffffffff
	.align		4
        /*0008*/ 	.word	0x00000000
	.align		4
        /*000c*/ 	.word	0xfffffffe
	.align		4
        /*0010*/ 	.word	0x00000000
	.align		4
        /*0014*/ 	.word	0xfffffffd
	.align		4
        /*0018*/ 	.word	0x00000000
	.align		4
        /*001c*/ 	.word	0xfffffffc


//--------------------- .nv.constant4             --------------------------
	.section	.nv.constant4,"a",@progbits
	.align	8
	.align		8
.nv.constant4:
        /*0000*/ 	.dword	_$_str
	.align		8
        /*0008*/ 	.dword	_$_str_$_2


//--------------------- .text.triton_poi_fused__native_batch_norm_legit_no_training_relu_17 --------------------------
	.section	.text.triton_poi_fused__native_batch_norm_legit_no_training_relu_17,"ax",@progbits
	.align	128
        .global         triton_poi_fused__native_batch_norm_legit_no_training_relu_17
        .type           triton_poi_fused__native_batch_norm_legit_no_training_relu_17,@function
        .size           triton_poi_fused__native_batch_norm_legit_no_training_relu_17,(.L_x_1 - triton_poi_fused__native_batch_norm_legit_no_training_relu_17)
        .other          triton_poi_fused__native_batch_norm_legit_no_training_relu_17,@"STO_CUDA_ENTRY STV_DEFAULT"
triton_poi_fused__native_batch_norm_legit_no_training_relu_17:
.text.triton_poi_fused__native_batch_norm_legit_no_training_relu_17:
[----:B------:R-:W-:Y:S01]  /*0000*/  LDC R1, c[0x0][0x28] ;  /* 0x00000a00ff017b82 */ /* 0x000fe20000000800 */
[----:B------:R-:W1:Y:S07]  /*0010*/  S2R R0, SR_TID.X ;  /* 0x0000000000007919 */ /* 0x000e6e0000002100 */
[----:B------:R-:W2:Y:S01]  /*0020*/  LDC.64 R2, c[0x0][0x220] ;  /* 0x00008800ff027b82 */ /* 0x000ea20000000a00 */
[----:B------:R-:W-:Y:S01]  /*0030*/  ULDC.64 UR4, c[0x0][0x208] ;  /* 0x0000820000047ab9 */ /* 0x000fe20000000a00 */
[----:B------:R-:W3:Y:S06]  /*0040*/  S2R R7, SR_CTAID.X ;  /* 0x0000000000077919 */ /* 0x000eec0000002500 */
[----:B------:R-:W4:Y:S08]  /*0050*/  LDC.64 R8, c[0x0][0x228] ;  /* 0x00008a00ff087b82 */ /* 0x000f300000000a00 */
[----:B------:R-:W5:Y:S01]  /*0060*/  LDC.64 R10, c[0x0][0x230] ;  /* 0x00008c00ff0a7b82 */ /* 0x000f620000000a00 */
[----:B-1----:R-:W-:-:S02]  /*0070*/  SHF.L.U32 R0, R0, 0x1, RZ ;  /* 0x0000000100007819 */ /* 0x002fc400000006ff */
[----:B---3--:R-:W-:Y:S02]  /*0080*/  SHF.R.S32.HI R5, RZ, 0x17, R7 ;  /* 0x00000017ff057819 */ /* 0x008fe40000011407 */
[----:B------:R-:W-:Y:S02]  /*0090*/  LOP3.LUT R0, R0, 0xfe, RZ, 0xc0, !PT ;  /* 0x000000fe00007812 */ /* 0x000fe400078ec0ff */
[----:B------:R-:W-:Y:S02]  /*00a0*/  SGXT R5, R5, 0x1 ;  /* 0x000000010505781a */ /* 0x000fe40000000200 */
[----:B------:R-:W-:Y:S02]  /*00b0*/  LEA R0, R7, R0, 0x8 ;  /* 0x0000000007007211 */ /* 0x000fe400078e40ff */
[----:B------:R-:W1:Y:S02]  /*00c0*/  LDC.64 R6, c[0x0][0x218] ;  /* 0x00008600ff067b82 */ /* 0x000e640000000a00 */
[----:B------:R-:W-:-:S04]  /*00d0*/  LEA.HI R5, R5, R0, RZ, 0x7 ;  /* 0x0000000005057211 */ /* 0x000fc800078f38ff */
[----:B------:R-:W-:-:S04]  /*00e0*/  LOP3.LUT R5, R5, 0xffffff80, RZ, 0xc0, !PT ;  /* 0xffffff8005057812 */ /* 0x000fc800078ec0ff */
[----:B------:R-:W-:Y:S02]  /*00f0*/  IADD3 R13, R0, -R5, RZ ;  /* 0x80000005000d7210 */ /* 0x000fe40007ffe0ff */
[----:B------:R-:W3:Y:S03]  /*0100*/  LDC.64 R4, c[0x0][0x210] ;  /* 0x00008400ff047b82 */ /* 0x000ee60000000a00 */
[----:B--2---:R-:W-:-:S06]  /*0110*/  IMAD.WIDE R2, R13, 0x4, R2 ;  /* 0x000000040d027825 */ /* 0x004fcc00078e0202 */
[----:B------:R-:W2:Y:S01]  /*0120*/  LDG.E.EL.64 R2, desc[UR4][R2.64] ;  /* 0x0000000402027981 */ /* 0x000ea2000c2e1b00 */
[----:B-1----:R-:W-:-:S04]  /*0130*/  IMAD.WIDE R6, R13, 0x4, R6 ;  /* 0x000000040d067825 */ /* 0x002fc800078e0206 */
[C---:B----4-:R-:W-:Y:S02]  /*0140*/  IMAD.WIDE R8, R13.reuse, 0x4, R8 ;  /* 0x000000040d087825 */ /* 0x050fe400078e0208 */
[----:B------:R-:W4:Y:S02]  /*0150*/  LDG.E.EL.64 R6, desc[UR4][R6.64] ;  /* 0x0000000406067981 */ /* 0x000f24000c2e1b00 */
[----:B-----5:R-:W-:Y:S02]  /*0160*/  IMAD.WIDE R10, R13, 0x4, R10 ;  /* 0x000000040d0a7825 */ /* 0x020fe400078e020a */
[----:B------:R-:W5:Y:S02]  /*0170*/  LDG.E.EL.64 R8, desc[UR4][R8.64] ;  /* 0x0000000408087981 */ /* 0x000f64000c2e1b00 */
[----:B---3--:R-:W-:Y:S02]  /*0180*/  IMAD.WIDE R4, R0, 0x4, R4 ;  /* 0x0000000400047825 */ /* 0x008fe400078e0204 */
[----:B------:R-:W5:Y:S04]  /*0190*/  LDG.E.EL.64 R10, desc[UR4][R10.64] ;  /* 0x000000040a0a7981 */ /* 0x000f68000c2e1b00 */
[----:B------:R-:W4:Y:S01]  /*01a0*/  LDG.E.64 R4, desc[UR4][R4.64] ;  /* 0x0000000404047981 */ /* 0x000f22000c1e1b00 */
[----:B------:R-:W-:Y:S01]  /*01b0*/  HFMA2.MMA R14, -RZ, RZ, 1.625, 0 ;  /* 0x3e800000ff0e7435 */ /* 0x000fe200000001ff */
[----:B--2---:R-:W-:Y:S01]  /*01c0*/  FADD R2, R2, 9.9999997473787516356e-06 ;  /* 0x3727c5ac02027421 */ /* 0x004fe20000000000 */
[----:B------:R-:W-:-:S03]  /*01d0*/  FADD R3, R3, 9.9999997473787516356e-06 ;  /* 0x3727c5ac03037421 */ /* 0x000fc60000000000 */
[----:B------:R-:W1:Y:S08]  /*01e0*/  MUFU.SQRT R12, R2 ;  /* 0x00000002000c7308 */ /* 0x000e700000002000 */
[----:B------:R2:W3:Y:S01]  /*01f0*/  MUFU.SQRT R13, R3 ;  /* 0x00000003000d7308 */ /* 0x0004e20000002000 */
[C---:B-1----:R-:W-:Y:S02]  /*0200*/  FSETP.GT.AND P0, PT, R12.reuse, 8.50705917302346158658e+37, PT ;  /* 0x7e8000000c00780b */ /* 0x042fe40003f04000 */
[----:B------:R-:W-:Y:S01]  /*0210*/  FSETP.GEU.AND P2, PT, R12, 1.175494350822287508e-38, PT ;  /* 0x008000000c00780b */ /* 0x000fe20003f4e000 */
[----:B--2---:R-:W1:Y:S01]  /*0220*/  LDC.64 R2, c[0x0][0x238] ;  /* 0x00008e00ff027b82 */ /* 0x004e620000000a00 */
[----:B---3--:R-:W-:-:S02]  /*0230*/  FSETP.GT.AND P1, PT, R13, 8.50705917302346158658e+37, PT ;  /* 0x7e8000000d00780b */ /* 0x008fc40003f24000 */
[----:B------:R-:W-:-:S07]  /*0240*/  FSETP.GEU.AND P3, PT, R13, 1.175494350822287508e-38, PT ;  /* 0x008000000d00780b */ /* 0x000fce0003f6e000 */
[----:B------:R-:W-:-:S04]  /*0250*/  @P0 FMUL R12, R12, 0.25 ;  /* 0x3e8000000c0c0820 */ /* 0x000fc80000400000 */
[----:B------:R-:W-:Y:S01]  /*0260*/  @!P2 FMUL R12, R12, 16777216 ;  /* 0x4b8000000c0ca820 */ /* 0x000fe20000400000 */
[----:B------:R-:W-:-:S04]  /*0270*/  @P1 FMUL R13, R13, 0.25 ;  /* 0x3e8000000d0d1820 */ /* 0x000fc80000400000 */
[----:B------:R-:W-:Y:S01]  /*0280*/  @!P3 FMUL R13, R13, 16777216 ;  /* 0x4b8000000d0db820 */ /* 0x000fe20000400000 */
[----:B------:R-:W2:Y:S01]  /*0290*/  MUFU.RCP R12, R12 ;  /* 0x0000000c000c7308 */ /* 0x000ea20000001000 */
[----:B------:R-:W-:-:S07]  /*02a0*/  FSEL R15, R14, 1, P0 ;  /* 0x3f8000000e0f7808 */ /* 0x000fce0000000000 */
[----:B------:R-:W3:Y:S01]  /*02b0*/  MUFU.RCP R13, R13 ;  /* 0x0000000d000d7308 */ /* 0x000ee20000001000 */
[----:B------:R-:W-:Y:S01]  /*02c0*/  FSEL R14, R14, 1, P1 ;  /* 0x3f8000000e0e7808 */ /* 0x000fe20000800000 */
[----:B------:R-:W-:-:S04]  /*02d0*/  @!P2 FMUL R15, R15, 16777216 ;  /* 0x4b8000000f0fa820 */ /* 0x000fc80000400000 */
[----:B------:R-:W-:Y:S01]  /*02e0*/  @!P3 FMUL R14, R14, 16777216 ;  /* 0x4b8000000e0eb820 */ /* 0x000fe20000400000 */
[----:B----4-:R-:W-:Y:S01]  /*02f0*/  FADD R5, R5, -R7 ;  /* 0x8000000705057221 */ /* 0x010fe20000000000 */
[----:B------:R-:W-:Y:S01]  /*0300*/  FADD R4, R4, -R6 ;  /* 0x8000000604047221 */ /* 0x000fe20000000000 */
[----:B--2---:R-:W-:Y:S01]  /*0310*/  FMUL R15, R12, R15 ;  /* 0x0000000f0c0f7220 */ /* 0x004fe20000400000 */
[----:B---3--:R-:W-:-:S03]  /*0320*/  FMUL R14, R13, R14 ;  /* 0x0000000e0d0e7220 */ /* 0x008fc60000400000 */
[----:B------:R-:W-:Y:S01]  /*0330*/  FMUL R15, R4, R15 ;  /* 0x0000000f040f7220 */ /* 0x000fe20000400000 */
[----:B------:R-:W-:-:S03]  /*0340*/  FMUL R14, R5, R14 ;  /* 0x0000000e050e7220 */ /* 0x000fc60000400000 */
[----:B-----5:R-:W-:Y:S01]  /*0350*/  FFMA R8, R8, R15, R10 ;  /* 0x0000000f08087223 */ /* 0x020fe2000000000a */
[----:B------:R-:W-:-:S04]  /*0360*/  FFMA R9, R9, R14, R11 ;  /* 0x0000000e09097223 */ /* 0x000fc8000000000b */
[----:B------:R-:W-:Y:S02]  /*0370*/  FSETP.GEU.AND P0, PT, R8, RZ, PT ;  /* 0x000000ff0800720b */ /* 0x000fe40003f0e000 */
[C---:B------:R-:W-:Y:S01]  /*0380*/  FSETP.GEU.AND P1, PT, R9.reuse, RZ, PT ;  /* 0x000000ff0900720b */ /* 0x040fe20003f2e000 */
[----:B-1----:R-:W-:Y:S01]  /*0390*/  IMAD.WIDE R2, R0, 0x4, R2 ;  /* 0x0000000400027825 */ /* 0x002fe200078e0202 */
[----:B------:R-:W-:Y:S02]  /*03a0*/  FSEL R8, R8, RZ, P0 ;  /* 0x000000ff08087208 */ /* 0x000fe40000000000 */
[----:B------:R-:W-:-:S05]  /*03b0*/  FSEL R9, R9, RZ, P1 ;  /* 0x000000ff09097208 */ /* 0x000fca0000800000 */
[----:B------:R-:W-:Y:S01]  /*03c0*/  STG.E.64 desc[UR4][R2.64], R8 ;  /* 0x0000000802007986 */ /* 0x000fe2000c101b04 */
[----:B------:R-:W-:Y:S05]  /*03d0*/  EXIT ;  /* 0x000000000000794d */ /* 0x000fea0003800000 */
.L_x_0:
[----:B------:R-:W-:-:S00]  /*03e0*/  BRA `(.L_x_0) ;  /* 0xfffffffc00fc7947 */ /* 0x000fc0000383ffff */
[----:B------:R-:W-:-:S00]  /*03f0*/  NOP ;  /* 0x0000000000007918 */ /* 0x000fc00000000000 */
        /* <DEDUP_REMOVED lines=8> */
.L_x_1:


//--------------------- .nv.global.init           --------------------------
	.section	.nv.global.init,"aw",@progbits
.nv.global.init:
	.type		_$_str,@object
	.size		_$_str,(_$_str_$_2 - _$_str)
_$_str:
        /*0000*/ 	.byte	0x5f, 0x5f, 0x43, 0x55, 0x44, 0x41, 0x5f, 0x46, 0x54, 0x5a, 0x00
	.type		_$_str_$_2,@object
	.size		_$_str_$_2,(.L_1 - _$_str_$_2)
_$_str_$_2:
        /*000b*/ 	.byte	0x5f, 0x5f, 0x43, 0x55, 0x44, 0x41, 0x5f, 0x50, 0x52, 0x45, 0x43, 0x5f, 0x53, 0x51, 0x52, 0x54
        /*001b*/ 	.byte	0x00
.L_1:


//--------------------- .nv.constant0.triton_poi_fused__native_batch_norm_legit_no_training_relu_17 --------------------------
	.section	.nv.constant0.triton_poi_fused__native_batch_norm_legit_no_training_relu_17,"a",@progbits
	.sectionflags	@""
	.align	4
.nv.constant0.triton_poi_fused__native_batch_norm_legit_no_training_relu_17:
	.zero		580
